//
// Generated by NVIDIA NVVM Compiler
//
// Compiler Build ID: CL-36424714
// Cuda compilation tools, release 13.0, V13.0.88
// Based on NVVM 20.0.0
//

.version 9.0
.target sm_100
.address_size 64

	// .globl	_Z9sumKernelPKiPii
.extern .shared .align 16 .b8 sdata[];

.visible .entry _Z9sumKernelPKiPii(
	.param .u64 .ptr .align 1 _Z9sumKernelPKiPii_param_0,
	.param .u64 .ptr .align 1 _Z9sumKernelPKiPii_param_1,
	.param .u32 _Z9sumKernelPKiPii_param_2
)
{
	.reg .pred 	%p<6>;
	.reg .b32 	%r<23>;
	.reg .b64 	%rd<7>;

	ld.param.u64 	%rd1, [_Z9sumKernelPKiPii_param_0];
	ld.param.u64 	%rd2, [_Z9sumKernelPKiPii_param_1];
	ld.param.u32 	%r10, [_Z9sumKernelPKiPii_param_2];
	mov.u32 	%r1, %tid.x;
	mov.u32 	%r11, %ctaid.x;
	mov.u32 	%r22, %ntid.x;
	mad.lo.s32 	%r3, %r11, %r22, %r1;
	setp.ge.u32 	%p1, %r3, %r10;
	mov.b32 	%r21, 0;
	@%p1 bra 	$L__BB0_2;
	cvta.to.global.u64 	%rd3, %rd1;
	mul.wide.u32 	%rd4, %r3, 4;
	add.s64 	%rd5, %rd3, %rd4;
	ld.global.u32 	%r21, [%rd5];
$L__BB0_2:
	shl.b32 	%r12, %r1, 2;
	mov.u32 	%r13, sdata;
	add.s32 	%r6, %r13, %r12;
	st.shared.u32 	[%r6], %r21;
	bar.sync 	0;
	setp.lt.u32 	%p2, %r22, 2;
	@%p2 bra 	$L__BB0_6;
$L__BB0_3:
	shr.u32 	%r8, %r22, 1;
	setp.ge.u32 	%p3, %r1, %r8;
	@%p3 bra 	$L__BB0_5;
	shl.b32 	%r14, %r8, 2;
	add.s32 	%r15, %r6, %r14;
	ld.shared.u32 	%r16, [%r15];
	ld.shared.u32 	%r17, [%r6];
	add.s32 	%r18, %r17, %r16;
	st.shared.u32 	[%r6], %r18;
$L__BB0_5:
	bar.sync 	0;
	setp.gt.u32 	%p4, %r22, 3;
	mov.u32 	%r22, %r8;
	@%p4 bra 	$L__BB0_3;
$L__BB0_6:
	setp.ne.s32 	%p5, %r1, 0;
	@%p5 bra 	$L__BB0_8;
	ld.shared.u32 	%r19, [sdata];
	cvta.to.global.u64 	%rd6, %rd2;
	atom.global.add.u32 	%r20, [%rd6], %r19;
$L__BB0_8:
	ret;

}


// ===== COMPILED SASS (sm_100) =====

	.target	sm_100

	.elftype	@"ET_EXEC"


//--------------------- .note.nv.tkinfo           --------------------------
	.section	.note.nv.tkinfo,"",@"SHT_NOTE"
	.sectionflags	@"SHF_NOTE_NV_TKINFO"
	.tkinfo
        /*0018*/ 	.word	0x00000002
        /*0030*/ 	.string	""
        /*0030*/ 	.string	"ptxas"
        /*0030*/ 	.string	"Cuda compilation tools, release 13.0, V13.0.88"
        /*0030*/ 	.string	"Build cuda_13.0.r13.0/compiler.36424714_0"
        /*0030*/ 	.string	"-arch sm_100 -m 64 "



//--------------------- .note.nv.cuinfo           --------------------------
	.section	.note.nv.cuinfo,"",@"SHT_NOTE"
	.sectionflags	@"SHF_NOTE_NV_CUINFO"
        /*0018*/ 	.short	0x0002
        /*001a*/ 	.short	0x0064
        /*001c*/ 	.short	0x0082
	.zero		2


//--------------------- .nv.info                  --------------------------
	.section	.nv.info,"",@"SHT_CUDA_INFO"
	.align	4


	//----- nvinfo : EIATTR_REGCOUNT
	.align		4
        /*0000*/ 	.byte	0x04, 0x2f
        /*0002*/ 	.short	(.L_1 - .L_0)
	.align		4
.L_0:
        /*0004*/ 	.word	index@(_Z9sumKernelPKiPii)
        /*0008*/ 	.word	0x0000000a


	//----- nvinfo : EIATTR_FRAME_SIZE
	.align		4
.L_1:
        /*000c*/ 	.byte	0x04, 0x11
        /*000e*/ 	.short	(.L_3 - .L_2)
	.align		4
.L_2:
        /*0010*/ 	.word	index@(_Z9sumKernelPKiPii)
        /*0014*/ 	.word	0x00000000


	//----- nvinfo : EIATTR_MIN_STACK_SIZE
	.align		4
.L_3:
        /*0018*/ 	.byte	0x04, 0x12
        /*001a*/ 	.short	(.L_5 - .L_4)
	.align		4
.L_4:
        /*001c*/ 	.word	index@(_Z9sumKernelPKiPii)
        /*0020*/ 	.word	0x00000000
.L_5:


//--------------------- .nv.compat                --------------------------
	.section	.nv.compat,"",@"SHT_CUDA_COMPAT_INFO"
	.align	4
        /*0000*/ 	.byte	0x02, 0x09, 0x00, 0x00, 0x02, 0x02, 0x01, 0x00, 0x02, 0x05, 0x05, 0x00, 0x03, 0x07, 0x01, 0x01
        /*0010*/ 	.byte	0x02, 0x03, 0x00, 0x00, 0x02, 0x06, 0x01, 0x00, 0x04, 0x0b, 0x08, 0x00, 0x09, 0x00, 0x00, 0x00
        /*0020*/ 	.byte	0x00, 0x00, 0x00, 0x00


//--------------------- .nv.info._Z9sumKernelPKiPii --------------------------
	.section	.nv.info._Z9sumKernelPKiPii,"",@"SHT_CUDA_INFO"
	.sectionflags	@""
	.align	4


	//----- nvinfo : EIATTR_CUDA_API_VERSION
	.align		4
        /*0000*/ 	.byte	0x04, 0x37
        /*0002*/ 	.short	(.L_7 - .L_6)
.L_6:
        /*0004*/ 	.word	0x00000082


	//----- nvinfo : EIATTR_KPARAM_INFO
	.align		4
.L_7:
        /*0008*/ 	.byte	0x04, 0x17
        /*000a*/ 	.short	(.L_9 - .L_8)
.L_8:
        /*000c*/ 	.word	0x00000000
        /*0010*/ 	.short	0x0002
        /*0012*/ 	.short	0x0010
        /*0014*/ 	.byte	0x00, 0xf0, 0x11, 0x00


	//----- nvinfo : EIATTR_KPARAM_INFO
	.align		4
.L_9:
        /*0018*/ 	.byte	0x04, 0x17
        /*001a*/ 	.short	(.L_11 - .L_10)
.L_10:
        /*001c*/ 	.word	0x00000000
        /*0020*/ 	.short	0x0001
        /*0022*/ 	.short	0x0008
        /*0024*/ 	.byte	0x00, 0xf5, 0x21, 0x00


	//----- nvinfo : EIATTR_KPARAM_INFO
	.align		4
.L_11:
        /*0028*/ 	.byte	0x04, 0x17
        /*002a*/ 	.short	(.L_13 - .L_12)
.L_12:
        /*002c*/ 	.word	0x00000000
        /*0030*/ 	.short	0x0000
        /*0032*/ 	.short	0x0000
        /*0034*/ 	.byte	0x00, 0xf5, 0x21, 0x00


	//----- nvinfo : EIATTR_SPARSE_MMA_MASK
	.align		4
.L_13:
        /*0038*/ 	.byte	0x03, 0x50
        /*003a*/ 	.short	0x0000


	//----- nvinfo : EIATTR_MAXREG_COUNT
	.align		4
        /*003c*/ 	.byte	0x03, 0x1b
        /*003e*/ 	.short	0x00ff


	//----- nvinfo : EIATTR_NUM_BARRIERS
	.align		4
        /*0040*/ 	.byte	0x02, 0x4c
        /*0042*/ 	.byte	0x01
	.zero		1


	//----- nvinfo : EIATTR_MERCURY_ISA_VERSION
	.align		4
        /*0044*/ 	.byte	0x03, 0x5f
        /*0046*/ 	.short	0x0101


	//----- nvinfo : EIATTR_VRC_CTA_INIT_COUNT
	.align		4
        /*0048*/ 	.byte	0x02, 0x4a
	.zero		1
	.zero		1


	//----- nvinfo : EIATTR_EXIT_INSTR_OFFSETS
	.align		4
        /*004c*/ 	.byte	0x04, 0x1c
        /*004e*/ 	.short	(.L_15 - .L_14)


	//   ....[0]....
.L_14:
        /*0050*/ 	.word	0x00000200


	//   ....[1]....
        /*0054*/ 	.word	0x00000270


	//----- nvinfo : EIATTR_CBANK_PARAM_SIZE
	.align		4
.L_15:
        /*0058*/ 	.byte	0x03, 0x19
        /*005a*/ 	.short	0x0014


	//----- nvinfo : EIATTR_PARAM_CBANK
	.align		4
        /*005c*/ 	.byte	0x04, 0x0a
        /*005e*/ 	.short	(.L_17 - .L_16)
	.align		4
.L_16:
        /*0060*/ 	.word	index@(.nv.constant0._Z9sumKernelPKiPii)
        /*0064*/ 	.short	0x0380
        /*0066*/ 	.short	0x0014


	//----- nvinfo : EIATTR_SW_WAR
	.align		4
.L_17:
        /*0068*/ 	.byte	0x04, 0x36
        /*006a*/ 	.short	(.L_19 - .L_18)
.L_18:
        /*006c*/ 	.word	0x00000008
.L_19:


//--------------------- .nv.callgraph             --------------------------
	.section	.nv.callgraph,"",@"SHT_CUDA_CALLGRAPH"
	.align	4
	.sectionentsize	8
	.align		4
        /*0000*/ 	.word	0x00000000
	.align		4
        /*0004*/ 	.word	0xffffffff
	.align		4
        /*0008*/ 	.word	0x00000000
	.align		4
        /*000c*/ 	.word	0xfffffffe
	.align		4
        /*0010*/ 	.word	0x00000000
	.align		4
        /*0014*/ 	.word	0xfffffffd
	.align		4
        /*0018*/ 	.word	0x00000000
	.align		4
        /*001c*/ 	.word	0xfffffffc


//--------------------- .text._Z9sumKernelPKiPii  --------------------------
	.section	.text._Z9sumKernelPKiPii,"ax",@progbits
	.align	128
        .global         _Z9sumKernelPKiPii
        .type           _Z9sumKernelPKiPii,@function
        .size           _Z9sumKernelPKiPii,(.L_x_3 - _Z9sumKernelPKiPii)
        .other          _Z9sumKernelPKiPii,@"STO_CUDA_ENTRY STV_DEFAULT"
_Z9sumKernelPKiPii:
.text._Z9sumKernelPKiPii:
[----:B------:R-:W-:Y:S01]  /*0000*/  LDC R1, c[0x0][0x37c] ;  /* 0x0000df00ff017b82 */ /* 0x000fe20000000800 */
[----:B------:R-:W0:Y:S07]  /*0010*/  S2R R7, SR_TID.X ;  /* 0x0000000000077919 */ /* 0x000e2e0000002100 */
[----:B------:R-:W0:Y:S01]  /*0020*/  S2UR UR4, SR_CTAID.X ;  /* 0x00000000000479c3 */ /* 0x000e220000002500 */
[----:B------:R-:W1:Y:S01]  /*0030*/  LDCU UR5, c[0x0][0x390] ;  /* 0x00007200ff0577ac */ /* 0x000e620008000800 */
[----:B------:R-:W-:Y:S01]  /*0040*/  IMAD.MOV.U32 R4, RZ, RZ, RZ ;  /* 0x000000ffff047224 */ /* 0x000fe200078e00ff */
[----:B------:R-:W2:Y:S05]  /*0050*/  LDCU.64 UR6, c[0x0][0x358] ;  /* 0x00006b00ff0677ac */ /* 0x000eaa0008000a00 */
[----:B------:R-:W0:Y:S02]  /*0060*/  LDC R0, c[0x0][0x360] ;  /* 0x0000d800ff007b82 */ /* 0x000e240000000800 */
[----:B0-----:R-:W-:-:S05]  /*0070*/  IMAD R5, R0, UR4, R7 ;  /* 0x0000000400057c24 */ /* 0x001fca000f8e0207 */
[----:B-1----:R-:W-:-:S13]  /*0080*/  ISETP.GE.U32.AND P0, PT, R5, UR5, PT ;  /* 0x0000000505007c0c */ /* 0x002fda000bf06070 */
[----:B------:R-:W0:Y:S02]  /*0090*/  @!P0 LDC.64 R2, c[0x0][0x380] ;  /* 0x0000e000ff028b82 */ /* 0x000e240000000a00 */
[----:B0-----:R-:W-:-:S05]  /*00a0*/  @!P0 IMAD.WIDE.U32 R2, R5, 0x4, R2 ;  /* 0x0000000405028825 */ /* 0x001fca00078e0002 */
[----:B--2---:R-:W2:Y:S01]  /*00b0*/  @!P0 LDG.E R4, desc[UR6][R2.64] ;  /* 0x0000000602048981 */ /* 0x004ea2000c1e1900 */
[----:B------:R-:W0:Y:S01]  /*00c0*/  S2UR UR5, SR_CgaCtaId ;  /* 0x00000000000579c3 */ /* 0x000e220000008800 */
[----:B------:R-:W-:Y:S01]  /*00d0*/  UMOV UR4, 0x400 ;  /* 0x0000040000047882 */ /* 0x000fe20000000000 */
[----:B------:R-:W-:Y:S02]  /*00e0*/  ISETP.GE.U32.AND P1, PT, R0, 0x2, PT ;  /* 0x000000020000780c */ /* 0x000fe40003f26070 */
[----:B------:R-:W-:Y:S01]  /*00f0*/  ISETP.NE.AND P0, PT, R7, RZ, PT ;  /* 0x000000ff0700720c */ /* 0x000fe20003f05270 */
[----:B0-----:R-:W-:-:S06]  /*0100*/  ULEA UR4, UR5, UR4, 0x18 ;  /* 0x0000000405047291 */ /* 0x001fcc000f8ec0ff */
[----:B------:R-:W-:-:S05]  /*0110*/  LEA R5, R7, UR4, 0x2 ;  /* 0x0000000407057c11 */ /* 0x000fca000f8e10ff */
[----:B--2---:R0:W-:Y:S01]  /*0120*/  STS [R5], R4 ;  /* 0x0000000405007388 */ /* 0x0041e20000000800 */
[----:B------:R-:W-:Y:S06]  /*0130*/  BAR.SYNC.DEFER_BLOCKING 0x0 ;  /* 0x0000000000007b1d */ /* 0x000fec0000010000 */
[----:B------:R-:W-:Y:S05]  /*0140*/  @!P1 BRA `(.L_x_0) ;  /* 0x00000000002c9947 */ /* 0x000fea0003800000 */
.L_x_1:
[----:B------:R-:W-:-:S04]  /*0150*/  SHF.R.U32.HI R6, RZ, 0x1, R0 ;  /* 0x00000001ff067819 */ /* 0x000fc80000011600 */
[----:B------:R-:W-:-:S13]  /*0160*/  ISETP.GE.U32.AND P1, PT, R7, R6, PT ;  /* 0x000000060700720c */ /* 0x000fda0003f26070 */
[----:B------:R-:W-:Y:S01]  /*0170*/  @!P1 IMAD R2, R6, 0x4, R5 ;  /* 0x0000000406029824 */ /* 0x000fe200078e0205 */
[----:B------:R-:W-:Y:S05]  /*0180*/  @!P1 LDS R3, [R5] ;  /* 0x0000000005039984 */ /* 0x000fea0000000800 */
[----:B------:R-:W0:Y:S02]  /*0190*/  @!P1 LDS R2, [R2] ;  /* 0x0000000002029984 */ /* 0x000e240000000800 */
[----:B0-----:R-:W-:-:S05]  /*01a0*/  @!P1 IMAD.IADD R4, R2, 0x1, R3 ;  /* 0x0000000102049824 */ /* 0x001fca00078e0203 */
[----:B------:R1:W-:Y:S01]  /*01b0*/  @!P1 STS [R5], R4 ;  /* 0x0000000405009388 */ /* 0x0003e20000000800 */
[----:B------:R-:W-:Y:S01]  /*01c0*/  BAR.SYNC.DEFER_BLOCKING 0x0 ;  /* 0x0000000000007b1d */ /* 0x000fe20000010000 */
[----:B------:R-:W-:Y:S01]  /*01d0*/  ISETP.GT.U32.AND P1, PT, R0, 0x3, PT ;  /* 0x000000030000780c */ /* 0x000fe20003f24070 */
[----:B------:R-:W-:-:S12]  /*01e0*/  IMAD.MOV.U32 R0, RZ, RZ, R6 ;  /* 0x000000ffff007224 */ /* 0x000fd800078e0006 */
[----:B-1----:R-:W-:Y:S05]  /*01f0*/  @P1 BRA `(.L_x_1) ;  /* 0xfffffffc00d41947 */ /* 0x002fea000383ffff */
.L_x_0:
[----:B------:R-:W-:Y:S05]  /*0200*/  @P0 EXIT ;  /* 0x000000000000094d */ /* 0x000fea0003800000 */
[----:B------:R-:W1:Y:S01]  /*0210*/  S2UR UR5, SR_CgaCtaId ;  /* 0x00000000000579c3 */ /* 0x000e620000008800 */
[----:B------:R-:W-:-:S07]  /*0220*/  UMOV UR4, 0x400 ;  /* 0x0000040000047882 */ /* 0x000fce0000000000 */
[----:B------:R-:W2:Y:S01]  /*0230*/  LDC.64 R2, c[0x0][0x388] ;  /* 0x0000e200ff027b82 */ /* 0x000ea20000000a00 */
[----:B-1----:R-:W-:-:S09]  /*0240*/  ULEA UR4, UR5, UR4, 0x18 ;  /* 0x0000000405047291 */ /* 0x002fd2000f8ec0ff */
[----:B0-----:R-:W2:Y:S04]  /*0250*/  LDS R5, [UR4] ;  /* 0x00000004ff057984 */ /* 0x001ea80008000800 */
[----:B--2---:R-:W-:Y:S01]  /*0260*/  REDG.E.ADD.STRONG.GPU desc[UR6][R2.64], R5 ;  /* 0x000000050200798e */ /* 0x004fe2000c12e106 */
[----:B------:R-:W-:Y:S05]  /*0270*/  EXIT ;  /* 0x000000000000794d */ /* 0x000fea0003800000 */
.L_x_2:
[----:B------:R-:W-:-:S00]  /*0280*/  BRA `(.L_x_2) ;  /* 0xfffffffc00fc7947 */ /* 0x000fc0000383ffff */
[----:B------:R-:W-:-:S00]  /*0290*/  NOP ;  /* 0x0000000000007918 */ /* 0x000fc00000000000 */
        /* <DEDUP_REMOVED lines=14> */
.L_x_3:


//--------------------- .nv.shared._Z9sumKernelPKiPii --------------------------
	.section	.nv.shared._Z9sumKernelPKiPii,"aw",@nobits
	.sectionflags	@""
	.align	16
	.zero		1024


//--------------------- .nv.shared.reserved.0     --------------------------
	.section	.nv.shared.reserved.0,"aw",@nobits
	.weak		__nv_reservedSMEM_offset_0_alias
	.size		__nv_reservedSMEM_offset_0_alias, 0, 64
	.other		__nv_reservedSMEM_offset_0_alias,@"STO_CUDA_RESERVED_SHARED STV_DEFAULT"
__nv_reservedSMEM_offset_0_alias:
	.zero		0
	.zero		64


//--------------------- .nv.constant0._Z9sumKernelPKiPii --------------------------
	.section	.nv.constant0._Z9sumKernelPKiPii,"a",@progbits
	.sectionflags	@""
	.align	4
.nv.constant0._Z9sumKernelPKiPii:
	.zero		916


//--------------------- SYMBOLS --------------------------

	.type		.nv.reservedSmem.offset0,@object
	.size		.nv.reservedSmem.offset0,0x4
	.type		.nv.reservedSmem.cap,@object
	.size		.nv.reservedSmem.cap,0x4
